	.headerflags	@"EF_CUDA_TEXMODE_UNIFIED EF_CUDA_64BIT_ADDRESS EF_CUDA_ACCELERATORS EF_CUDA_SM90 EF_CUDA_VIRTUAL_SM(EF_CUDA_SM90)"
	.elftype	@"ET_EXEC"


//--------------------- .nv.info                  --------------------------
	.section	.nv.info,"",@"SHT_CUDA_INFO"
	.align	4


	//----- nvinfo : EIATTR_REGCOUNT
	.align		4
        /*0000*/ 	.byte	0x04, 0x2f
        /*0002*/ 	.short	(.L_1 - .L_0)
	.align		4
.L_0:
        /*0004*/ 	.word	index@(triton_poi_fused_1)
        /*0008*/ 	.word	0x0000001c


	//----- nvinfo : EIATTR_MIN_STACK_SIZE
	.align		4
.L_1:
        /*000c*/ 	.byte	0x04, 0x12
        /*000e*/ 	.short	(.L_3 - .L_2)
	.align		4
.L_2:
        /*0010*/ 	.word	index@(triton_poi_fused_1)
        /*0014*/ 	.word	0x00000000


	//----- nvinfo : EIATTR_FRAME_SIZE
	.align		4
.L_3:
        /*0018*/ 	.byte	0x04, 0x11
        /*001a*/ 	.short	(.L_5 - .L_4)
	.align		4
.L_4:
        /*001c*/ 	.word	index@(triton_poi_fused_1)
        /*0020*/ 	.word	0x00000000


	//----- nvinfo : EIATTR_MIN_STACK_SIZE
	.align		4
.L_5:
        /*0024*/ 	.byte	0x04, 0x12
        /*0026*/ 	.short	(.L_7 - .L_6)
	.align		4
.L_6:
        /*0028*/ 	.word	index@(triton_poi_fused_1)
        /*002c*/ 	.word	0x00000000
.L_7:


//--------------------- .nv.info.triton_poi_fused_1 --------------------------
	.section	.nv.info.triton_poi_fused_1,"",@"SHT_CUDA_INFO"
	.sectionflags	@""
	.align	4


	//----- nvinfo : EIATTR_CUDA_API_VERSION
	.align		4
        /*0000*/ 	.byte	0x04, 0x37
        /*0002*/ 	.short	(.L_9 - .L_8)
.L_8:
        /*0004*/ 	.word	0x0000007c


	//----- nvinfo : EIATTR_KPARAM_INFO
	.align		4
.L_9:
        /*0008*/ 	.byte	0x04, 0x17
        /*000a*/ 	.short	(.L_11 - .L_10)
.L_10:
        /*000c*/ 	.word	0x00000000
        /*0010*/ 	.short	0x0003
        /*0012*/ 	.short	0x0014
        /*0014*/ 	.byte	0x00, 0xf0, 0x11, 0x00


	//----- nvinfo : EIATTR_KPARAM_INFO
	.align		4
.L_11:
        /*0018*/ 	.byte	0x04, 0x17
        /*001a*/ 	.short	(.L_13 - .L_12)
.L_12:
        /*001c*/ 	.word	0x00000000
        /*0020*/ 	.short	0x0002
        /*0022*/ 	.short	0x0010
        /*0024*/ 	.byte	0x00, 0xf0, 0x11, 0x00


	//----- nvinfo : EIATTR_KPARAM_INFO
	.align		4
.L_13:
        /*0028*/ 	.byte	0x04, 0x17
        /*002a*/ 	.short	(.L_15 - .L_14)
.L_14:
        /*002c*/ 	.word	0x00000000
        /*0030*/ 	.short	0x0001
        /*0032*/ 	.short	0x0008
        /*0034*/ 	.byte	0x00, 0xf4, 0x21, 0x00


	//----- nvinfo : EIATTR_KPARAM_INFO
	.align		4
.L_15:
        /*0038*/ 	.byte	0x04, 0x17
        /*003a*/ 	.short	(.L_17 - .L_16)
.L_16:
        /*003c*/ 	.word	0x00000000
        /*0040*/ 	.short	0x0000
        /*0042*/ 	.short	0x0000
        /*0044*/ 	.byte	0x00, 0xf4, 0x21, 0x00


	//----- nvinfo : EIATTR_SPARSE_MMA_MASK
	.align		4
.L_17:
        /*0048*/ 	.byte	0x03, 0x50
        /*004a*/ 	.short	0x0000


	//----- nvinfo : EIATTR_MAXREG_COUNT
	.align		4
        /*004c*/ 	.byte	0x03, 0x1b
        /*004e*/ 	.short	0x00ff


	//----- nvinfo : EIATTR_EXIT_INSTR_OFFSETS
	.align		4
        /*0050*/ 	.byte	0x04, 0x1c
        /*0052*/ 	.short	(.L_19 - .L_18)


	//   ....[0]....
.L_18:
        /*0054*/ 	.word	0x000004d0


	//   ....[1]....
        /*0058*/ 	.word	0x00000530


	//----- nvinfo : EIATTR_REQNTID
	.align		4
.L_19:
        /*005c*/ 	.byte	0x04, 0x10
        /*005e*/ 	.short	(.L_21 - .L_20)
.L_20:
        /*0060*/ 	.word	0x00000080
        /*0064*/ 	.word	0x00000001
        /*0068*/ 	.word	0x00000001


	//----- nvinfo : EIATTR_CBANK_PARAM_SIZE
	.align		4
.L_21:
        /*006c*/ 	.byte	0x03, 0x19
        /*006e*/ 	.short	0x0018


	//----- nvinfo : EIATTR_PARAM_CBANK
	.align		4
        /*0070*/ 	.byte	0x04, 0x0a
        /*0072*/ 	.short	(.L_23 - .L_22)
	.align		4
.L_22:
        /*0074*/ 	.word	index@(.nv.constant0.triton_poi_fused_1)
        /*0078*/ 	.short	0x0210
        /*007a*/ 	.short	0x0018


	//----- nvinfo : EIATTR_SW_WAR
	.align		4
.L_23:
        /*007c*/ 	.byte	0x04, 0x36
        /*007e*/ 	.short	(.L_25 - .L_24)
.L_24:
        /*0080*/ 	.word	0x00000008
.L_25:


//--------------------- .nv.callgraph             --------------------------
	.section	.nv.callgraph,"",@"SHT_CUDA_CALLGRAPH"
	.align	4
	.sectionentsize	8
	.align		4
        /*0000*/ 	.word	0x00000000
	.align		4
        /*0004*/ 	.word	0xffffffff
	.align		4
        /*0008*/ 	.word	0x00000000
	.align		4
        /*000c*/ 	.word	0xfffffffe
	.align		4
        /*0010*/ 	.word	0x00000000
	.align		4
        /*0014*/ 	.word	0xfffffffd
	.align		4
        /*0018*/ 	.word	0x00000000
	.align		4
        /*001c*/ 	.word	0xfffffffc


//--------------------- .text.triton_poi_fused_1  --------------------------
	.section	.text.triton_poi_fused_1,"ax",@progbits
	.sectionflags	@"SHF_BARRIERS=1"
	.align	128
        .global         triton_poi_fused_1
        .type           triton_poi_fused_1,@function
        .size           triton_poi_fused_1,(.L_x_1 - triton_poi_fused_1)
        .other          triton_poi_fused_1,@"STO_CUDA_ENTRY STV_DEFAULT"
triton_poi_fused_1:
.text.triton_poi_fused_1:
[----:B------:R-:W0:Y:S02]  /*0000*/  LDC R1, c[0x0][0x28] ;  /* 0x00000a00ff017b82 */ /* 0x000e240000000800 */
[----:B------:R-:W1:Y:S01]  /*0010*/  S2R R12, SR_TID.X ;  /* 0x00000000000c7919 */ /* 0x000e620000002100 */
[----:B------:R-:W2:Y:S01]  /*0020*/  LDC.64 R4, c[0x0][0x210] ;  /* 0x00008400ff047b82 */ /* 0x000ea20000000a00 */
[----:B------:R-:W-:Y:S02]  /*0030*/  CS2R R8, SRZ ;  /* 0x0000000000087805 */ /* 0x000fe4000001ff00 */
[----:B------:R-:W-:Y:S01]  /*0040*/  CS2R R10, SRZ ;  /* 0x00000000000a7805 */ /* 0x000fe2000001ff00 */
[----:B------:R-:W3:Y:S01]  /*0050*/  S2R R17, SR_CTAID.Y ;  /* 0x0000000000117919 */ /* 0x000ee20000002600 */
[----:B------:R-:W-:Y:S01]  /*0060*/  ULDC.64 UR6, c[0x0][0x208] ;  /* 0x0000820000067ab9 */ /* 0x000fe20000000a00 */
[----:B------:R-:W4:Y:S01]  /*0070*/  S2R R3, SR_CTAID.X ;  /* 0x0000000000037919 */ /* 0x000f220000002500 */
[----:B-1----:R-:W-:Y:S01]  /*0080*/  SHF.R.U32.HI R0, RZ, 0x3, R12 ;  /* 0x00000003ff007819 */ /* 0x002fe2000001160c */
[----:B------:R-:W-:Y:S02]  /*0090*/  IMAD.SHL.U32 R2, R12, 0x4, RZ ;  /* 0x000000040c027824 */ /* 0x000fe400078e00ff */
[----:B---3--:R-:W-:Y:S01]  /*00a0*/  IMAD.SHL.U32 R17, R17, 0x20, RZ ;  /* 0x0000002011117824 */ /* 0x008fe200078e00ff */
[----:B------:R-:W-:Y:S01]  /*00b0*/  SGXT.U32 R0, R0, 0x4 ;  /* 0x000000040000781a */ /* 0x000fe20000000000 */
[----:B----4-:R-:W-:-:S03]  /*00c0*/  IMAD.SHL.U32 R3, R3, 0x20, RZ ;  /* 0x0000002003037824 */ /* 0x010fc600078e00ff */
[----:B------:R-:W-:Y:S02]  /*00d0*/  LOP3.LUT R6, R17, R0, RZ, 0xfc, !PT ;  /* 0x0000000011067212 */ /* 0x000fe400078efcff */
[----:B------:R-:W-:Y:S02]  /*00e0*/  LOP3.LUT R7, R17, 0x10, R0, 0xfe, !PT ;  /* 0x0000001011077812 */ /* 0x000fe400078efe00 */
[----:B------:R-:W-:Y:S02]  /*00f0*/  LOP3.LUT R13, R3, 0x1c, R2, 0xf8, !PT ;  /* 0x0000001c030d7812 */ /* 0x000fe400078ef802 */
[C---:B------:R-:W-:Y:S02]  /*0100*/  ISETP.GE.AND P0, PT, R6.reuse, 0x200, PT ;  /* 0x000002000600780c */ /* 0x040fe40003f06270 */
[C---:B------:R-:W-:Y:S01]  /*0110*/  ISETP.GE.AND P1, PT, R7.reuse, 0x200, PT ;  /* 0x000002000700780c */ /* 0x040fe20003f26270 */
[--C-:B------:R-:W-:Y:S02]  /*0120*/  IMAD R15, R6, 0x1000, R13.reuse ;  /* 0x00001000060f7824 */ /* 0x100fe400078e020d */
[----:B------:R-:W-:-:S02]  /*0130*/  IMAD R19, R7, 0x1000, R13 ;  /* 0x0000100007137824 */ /* 0x000fc400078e020d */
[----:B--2---:R-:W-:Y:S01]  /*0140*/  IMAD.WIDE R14, R15, 0x4, R4 ;  /* 0x000000040f0e7825 */ /* 0x004fe200078e0204 */
[----:B------:R-:W-:-:S03]  /*0150*/  CS2R R6, SRZ ;  /* 0x0000000000067805 */ /* 0x000fc6000001ff00 */
[----:B------:R-:W-:Y:S01]  /*0160*/  IMAD.WIDE R18, R19, 0x4, R4 ;  /* 0x0000000413127825 */ /* 0x000fe200078e0204 */
[----:B------:R-:W-:Y:S01]  /*0170*/  CS2R R4, SRZ ;  /* 0x0000000000047805 */ /* 0x000fe2000001ff00 */
[----:B------:R1:W2:Y:S05]  /*0180*/  @!P0 LDG.E.EL.128 R8, desc[UR6][R14.64] ;  /* 0x000000060e088981 */ /* 0x0002aa000c2e1d00 */
[----:B------:R3:W4:Y:S01]  /*0190*/  @!P1 LDG.E.EL.128 R4, desc[UR6][R18.64] ;  /* 0x0000000612049981 */ /* 0x000722000c2e1d00 */
[----:B------:R-:W5:Y:S01]  /*01a0*/  S2UR UR5, SR_CgaCtaId ;  /* 0x00000000000579c3 */ /* 0x000f620000008800 */
[----:B------:R-:W-:Y:S01]  /*01b0*/  IMAD.SHL.U32 R13, R12, 0x80, RZ ;  /* 0x000000800c0d7824 */ /* 0x000fe200078e00ff */
[----:B------:R-:W-:Y:S01]  /*01c0*/  UMOV UR4, 0x400 ;  /* 0x0000040000047882 */ /* 0x000fe20000000000 */
[----:B------:R-:W-:-:S02]  /*01d0*/  SHF.R.U32.HI R12, RZ, 0x1, R12 ;  /* 0x00000001ff0c7819 */ /* 0x000fc4000001160c */
[----:B------:R-:W-:Y:S02]  /*01e0*/  LOP3.LUT R16, R2, 0x1fc, RZ, 0xc0, !PT ;  /* 0x000001fc02107812 */ /* 0x000fe400078ec0ff */
[----:B------:R-:W-:Y:S02]  /*01f0*/  LOP3.LUT R13, R13, 0x380, RZ, 0xc0, !PT ;  /* 0x000003800d0d7812 */ /* 0x000fe400078ec0ff */
[----:B------:R-:W-:Y:S02]  /*0200*/  LOP3.LUT R25, R12, 0x3c, RZ, 0xc0, !PT ;  /* 0x0000003c0c197812 */ /* 0x000fe400078ec0ff */
[----:B-1----:R-:W-:Y:S02]  /*0210*/  SHF.R.U32.HI R15, RZ, 0x3, R13 ;  /* 0x00000003ff0f7819 */ /* 0x002fe4000001160d */
[C---:B------:R-:W-:Y:S01]  /*0220*/  LOP3.LUT R14, R13.reuse, R0, RZ, 0xfc, !PT ;  /* 0x000000000d0e7212 */ /* 0x040fe200078efcff */
[----:B------:R-:W-:Y:S01]  /*0230*/  IMAD.IADD R25, R16, 0x1, R25 ;  /* 0x0000000110197824 */ /* 0x000fe200078e0219 */
[----:B------:R-:W-:-:S02]  /*0240*/  LOP3.LUT R21, R13, 0x20, RZ, 0xfc, !PT ;  /* 0x000000200d157812 */ /* 0x000fc400078efcff */
[C---:B------:R-:W-:Y:S02]  /*0250*/  LOP3.LUT R23, R13.reuse, 0x40, RZ, 0xfc, !PT ;  /* 0x000000400d177812 */ /* 0x040fe400078efcff */
[----:B------:R-:W-:Y:S02]  /*0260*/  LOP3.LUT R15, R15, R13, R0, 0xfe, !PT ;  /* 0x0000000d0f0f7212 */ /* 0x000fe400078efe00 */
[----:B------:R-:W-:Y:S02]  /*0270*/  LOP3.LUT R13, R13, 0x60, RZ, 0xfc, !PT ;  /* 0x000000600d0d7812 */ /* 0x000fe400078efcff */
[-C--:B------:R-:W-:Y:S01]  /*0280*/  LEA.HI R21, R21, R14.reuse, RZ, 0x1d ;  /* 0x0000000e15157211 */ /* 0x080fe200078fe8ff */
[----:B-----5:R-:W-:Y:S01]  /*0290*/  UPRMT UR4, UR5, 0x654, UR4 ;  /* 0x0000065405047896 */ /* 0x020fe20008000004 */
[-C--:B------:R-:W-:Y:S02]  /*02a0*/  LEA.HI R23, R23, R14.reuse, RZ, 0x1d ;  /* 0x0000000e17177211 */ /* 0x080fe400078fe8ff */
[----:B------:R-:W-:-:S02]  /*02b0*/  LEA.HI R13, R13, R14, RZ, 0x1d ;  /* 0x0000000e0d0d7211 */ /* 0x000fc400078fe8ff */
[----:B------:R-:W-:Y:S02]  /*02c0*/  LOP3.LUT R2, R17, 0x1c, R2, 0xf8, !PT ;  /* 0x0000001c11027812 */ /* 0x000fe400078ef802 */
[----:B---3--:R-:W-:Y:S02]  /*02d0*/  LEA R19, R15, UR4, 0x2 ;  /* 0x000000040f137c11 */ /* 0x008fe4000f8e10ff */
[----:B------:R-:W-:Y:S02]  /*02e0*/  LEA R18, R21, UR4, 0x2 ;  /* 0x0000000415127c11 */ /* 0x000fe4000f8e10ff */
[----:B------:R-:W-:Y:S02]  /*02f0*/  LEA R23, R23, UR4, 0x2 ;  /* 0x0000000417177c11 */ /* 0x000fe4000f8e10ff */
[----:B------:R-:W-:Y:S02]  /*0300*/  LEA R20, R13, UR4, 0x2 ;  /* 0x000000040d147c11 */ /* 0x000fe4000f8e10ff */
[----:B------:R-:W-:-:S02]  /*0310*/  LEA R12, R25, UR4, 0x2 ;  /* 0x00000004190c7c11 */ /* 0x000fc4000f8e10ff */
[----:B------:R-:W-:Y:S02]  /*0320*/  SHF.R.S32.HI R17, RZ, 0x1f, R2 ;  /* 0x0000001fff117819 */ /* 0x000fe40000011402 */
[----:B------:R-:W-:Y:S02]  /*0330*/  ISETP.GE.AND P0, PT, R2, 0x200, PT ;  /* 0x000002000200780c */ /* 0x000fe40003f06270 */
[----:B------:R-:W-:Y:S01]  /*0340*/  LEA.HI R17, R17, R2, RZ, 0x7 ;  /* 0x0000000211117211 */ /* 0x000fe200078f38ff */
[----:B--2---:R-:W-:Y:S04]  /*0350*/  STS [R19], R8 ;  /* 0x0000000813007388 */ /* 0x004fe80000000800 */
[----:B------:R1:W-:Y:S04]  /*0360*/  STS [R18+0x80], R9 ;  /* 0x0000800912007388 */ /* 0x0003e80000000800 */
[----:B------:R2:W-:Y:S04]  /*0370*/  STS [R23+0x100], R10 ;  /* 0x0001000a17007388 */ /* 0x0005e80000000800 */
[----:B------:R-:W-:Y:S01]  /*0380*/  STS [R20+0x180], R11 ;  /* 0x0001800b14007388 */ /* 0x000fe20000000800 */
[----:B-1----:R-:W1:Y:S03]  /*0390*/  LDC.64 R8, c[0x0][0x218] ;  /* 0x00008600ff087b82 */ /* 0x002e660000000a00 */
[----:B----4-:R3:W-:Y:S01]  /*03a0*/  STS [R19+0x40], R4 ;  /* 0x0000400413007388 */ /* 0x0107e20000000800 */
[C---:B--2---:R-:W-:Y:S01]  /*03b0*/  IMAD.SHL.U32 R10, R17.reuse, 0x1000, RZ ;  /* 0x00001000110a7824 */ /* 0x044fe200078e00ff */
[----:B------:R-:W-:-:S02]  /*03c0*/  LOP3.LUT R17, R17, 0xffffff80, RZ, 0xc0, !PT ;  /* 0xffffff8011117812 */ /* 0x000fc400078ec0ff */
[----:B------:R2:W-:Y:S02]  /*03d0*/  STS [R18+0xc0], R5 ;  /* 0x0000c00512007388 */ /* 0x0005e40000000800 */
[----:B------:R-:W-:Y:S02]  /*03e0*/  LOP3.LUT R10, R10, 0xfff80000, RZ, 0xc0, !PT ;  /* 0xfff800000a0a7812 */ /* 0x000fe400078ec0ff */
[----:B------:R-:W-:Y:S01]  /*03f0*/  STS [R23+0x140], R6 ;  /* 0x0001400617007388 */ /* 0x000fe20000000800 */
[----:B---3--:R-:W-:-:S03]  /*0400*/  LOP3.LUT R4, R16, 0x200, RZ, 0xfc, !PT ;  /* 0x0000020010047812 */ /* 0x008fc600078efcff */
[----:B------:R3:W-:Y:S01]  /*0410*/  STS [R20+0x1c0], R7 ;  /* 0x0001c00714007388 */ /* 0x0007e20000000800 */
[----:B------:R-:W-:Y:S02]  /*0420*/  IADD3 R17, R10, R2, -R17 ;  /* 0x000000020a117210 */ /* 0x000fe40007ffe811 */
[----:B--2---:R-:W-:Y:S01]  /*0430*/  SHF.R.U32.HI R5, RZ, 0x3, R4 ;  /* 0x00000003ff057819 */ /* 0x004fe20000011604 */
[----:B------:R-:W-:Y:S01]  /*0440*/  BAR.SYNC.DEFER_BLOCKING 0x0 ;  /* 0x0000000000007b1d */ /* 0x000fe20000010000 */
[----:B------:R-:W-:Y:S02]  /*0450*/  LOP3.LUT R4, R3, R0, RZ, 0xfc, !PT ;  /* 0x0000000003047212 */ /* 0x000fe400078efcff */
[----:B---3--:R-:W-:-:S03]  /*0460*/  LOP3.LUT R7, R5, 0x7c, RZ, 0xc0, !PT ;  /* 0x0000007c05077812 */ /* 0x008fc600078ec0ff */
[----:B------:R-:W-:Y:S02]  /*0470*/  IMAD R5, R4, 0x80, R17 ;  /* 0x0000008004057824 */ /* 0x000fe400078e0211 */
[----:B------:R-:W-:Y:S02]  /*0480*/  IMAD.IADD R7, R16, 0x1, R7 ;  /* 0x0000000110077824 */ /* 0x000fe400078e0207 */
[----:B-1----:R-:W-:-:S03]  /*0490*/  IMAD.WIDE R4, R5, 0x4, R8 ;  /* 0x0000000405047825 */ /* 0x002fc600078e0208 */
[----:B------:R-:W-:Y:S01]  /*04a0*/  LEA R7, R7, UR4, 0x2 ;  /* 0x0000000407077c11 */ /* 0x000fe2000f8e10ff */
[----:B------:R-:W1:Y:S04]  /*04b0*/  LDS.128 R12, [R12] ;  /* 0x000000000c0c7984 */ /* 0x000e680000000c00 */
[----:B-1----:R1:W-:Y:S01]  /*04c0*/  @!P0 STG.E.128 desc[UR6][R4.64], R12 ;  /* 0x0000000c04008986 */ /* 0x0023e2000c101d06 */
[----:B------:R-:W-:Y:S05]  /*04d0*/  @P0 EXIT ;  /* 0x000000000000094d */ /* 0x000fea0003800000 */
[----:B-1----:R-:W0:Y:S01]  /*04e0*/  LDS.128 R4, [R7+0x800] ;  /* 0x0008000007047984 */ /* 0x002e220000000c00 */
[----:B------:R-:W-:-:S05]  /*04f0*/  LOP3.LUT R0, R3, 0x10, R0, 0xfe, !PT ;  /* 0x0000001003007812 */ /* 0x000fca00078efe00 */
[----:B------:R-:W-:-:S04]  /*0500*/  IMAD R17, R0, 0x80, R17 ;  /* 0x0000008000117824 */ /* 0x000fc800078e0211 */
[----:B------:R-:W-:-:S05]  /*0510*/  IMAD.WIDE R8, R17, 0x4, R8 ;  /* 0x0000000411087825 */ /* 0x000fca00078e0208 */
[----:B0-----:R-:W-:Y:S01]  /*0520*/  STG.E.128 desc[UR6][R8.64], R4 ;  /* 0x0000000408007986 */ /* 0x001fe2000c101d06 */
[----:B------:R-:W-:Y:S05]  /*0530*/  EXIT ;  /* 0x000000000000794d */ /* 0x000fea0003800000 */
.L_x_0:
[----:B------:R-:W-:-:S00]  /*0540*/  BRA `(.L_x_0) ;  /* 0xfffffffc00fc7947 */ /* 0x000fc0000383ffff */
[----:B------:R-:W-:-:S00]  /*0550*/  NOP ;  /* 0x0000000000007918 */ /* 0x000fc00000000000 */
        /* <DEDUP_REMOVED lines=10> */
.L_x_1:


//--------------------- .nv.shared.triton_poi_fused_1 --------------------------
	.section	.nv.shared.triton_poi_fused_1,"aw",@nobits
	.sectionflags	@""
	.align	16
	.zero		1024


//--------------------- .nv.constant0.triton_poi_fused_1 --------------------------
	.section	.nv.constant0.triton_poi_fused_1,"a",@progbits
	.sectionflags	@""
	.align	4
.nv.constant0.triton_poi_fused_1:
	.zero		552
